//
// Generated by NVIDIA NVVM Compiler
//
// Compiler Build ID: CL-36424714
// Cuda compilation tools, release 13.0, V13.0.88
// Based on NVVM 20.0.0
//

.version 9.0
.target sm_100
.address_size 64

	// .globl	_Z11convolutionPfS_S_ii

.visible .entry _Z11convolutionPfS_S_ii(
	.param .u64 .ptr .align 1 _Z11convolutionPfS_S_ii_param_0,
	.param .u64 .ptr .align 1 _Z11convolutionPfS_S_ii_param_1,
	.param .u64 .ptr .align 1 _Z11convolutionPfS_S_ii_param_2,
	.param .u32 _Z11convolutionPfS_S_ii_param_3,
	.param .u32 _Z11convolutionPfS_S_ii_param_4
)
{
	.reg .pred 	%p<90>;
	.reg .b32 	%r<66>;
	.reg .b32 	%f<99>;
	.reg .b64 	%rd<40>;

	ld.param.u64 	%rd9, [_Z11convolutionPfS_S_ii_param_0];
	ld.param.u64 	%rd8, [_Z11convolutionPfS_S_ii_param_1];
	ld.param.u64 	%rd10, [_Z11convolutionPfS_S_ii_param_2];
	ld.param.u32 	%r27, [_Z11convolutionPfS_S_ii_param_3];
	ld.param.u32 	%r26, [_Z11convolutionPfS_S_ii_param_4];
	cvta.to.global.u64 	%rd1, %rd10;
	cvta.to.global.u64 	%rd2, %rd9;
	mov.u32 	%r28, %ctaid.x;
	mov.u32 	%r29, %ntid.x;
	mov.u32 	%r30, %tid.x;
	mad.lo.s32 	%r1, %r28, %r29, %r30;
	mov.u32 	%r31, %ctaid.y;
	mov.u32 	%r32, %ntid.y;
	mov.u32 	%r33, %tid.y;
	mad.lo.s32 	%r34, %r31, %r32, %r33;
	max.s32 	%r35, %r1, %r34;
	setp.ge.s32 	%p2, %r35, %r27;
	@%p2 bra 	$L__BB0_45;
	setp.lt.s32 	%p3, %r26, 1;
	mov.f32 	%f77, 0f00000000;
	@%p3 bra 	$L__BB0_44;
	shr.u32 	%r37, %r26, 1;
	sub.s32 	%r3, %r1, %r37;
	sub.s32 	%r4, %r34, %r37;
	and.b32  	%r5, %r26, 7;
	add.s32 	%r6, %r5, -1;
	and.b32  	%r7, %r26, 3;
	and.b32  	%r8, %r26, 2147483640;
	and.b32  	%r9, %r26, 1;
	mov.f32 	%f77, 0f00000000;
	mov.b32 	%r61, 0;
$L__BB0_3:
	setp.lt.u32 	%p4, %r26, 8;
	add.s32 	%r39, %r3, %r61;
	setp.gt.s32 	%p5, %r39, -1;
	setp.lt.s32 	%p6, %r39, %r27;
	and.pred  	%p1, %p5, %p6;
	mul.lo.s32 	%r11, %r39, %r27;
	mul.lo.s32 	%r12, %r61, %r26;
	mov.b32 	%r64, 0;
	@%p4 bra 	$L__BB0_22;
	mov.b32 	%r62, 0;
	cvt.u64.u32 	%rd14, %r12;
$L__BB0_5:
	.pragma "nounroll";
	add.s32 	%r14, %r4, %r62;
	setp.gt.s32 	%p7, %r14, -1;
	setp.lt.s32 	%p8, %r14, %r27;
	and.pred  	%p9, %p7, %p8;
	and.pred  	%p10, %p1, %p9;
	add.s32 	%r41, %r14, %r11;
	mul.wide.s32 	%rd11, %r41, 4;
	add.s64 	%rd3, %rd2, %rd11;
	not.pred 	%p11, %p10;
	@%p11 bra 	$L__BB0_7;
	ld.global.f32 	%f43, [%rd3];
	add.s32 	%r42, %r62, %r12;
	mul.wide.u32 	%rd12, %r42, 4;
	add.s64 	%rd13, %rd1, %rd12;
	ld.global.f32 	%f44, [%rd13];
	fma.rn.f32 	%f77, %f43, %f44, %f77;
$L__BB0_7:
	add.s32 	%r43, %r14, 1;
	setp.gt.s32 	%p12, %r43, -1;
	setp.lt.s32 	%p13, %r43, %r27;
	and.pred  	%p14, %p12, %p13;
	and.pred  	%p15, %p1, %p14;
	cvt.u64.u32 	%rd15, %r62;
	add.s64 	%rd16, %rd15, %rd14;
	shl.b64 	%rd17, %rd16, 2;
	add.s64 	%rd4, %rd1, %rd17;
	not.pred 	%p16, %p15;
	@%p16 bra 	$L__BB0_9;
	ld.global.f32 	%f45, [%rd3+4];
	ld.global.f32 	%f46, [%rd4+4];
	fma.rn.f32 	%f77, %f45, %f46, %f77;
$L__BB0_9:
	add.s32 	%r44, %r14, 2;
	setp.gt.s32 	%p17, %r44, -1;
	setp.lt.s32 	%p18, %r44, %r27;
	and.pred  	%p19, %p17, %p18;
	and.pred  	%p20, %p1, %p19;
	not.pred 	%p21, %p20;
	@%p21 bra 	$L__BB0_11;
	ld.global.f32 	%f47, [%rd3+8];
	ld.global.f32 	%f48, [%rd4+8];
	fma.rn.f32 	%f77, %f47, %f48, %f77;
$L__BB0_11:
	add.s32 	%r45, %r14, 3;
	setp.gt.s32 	%p22, %r45, -1;
	setp.lt.s32 	%p23, %r45, %r27;
	and.pred  	%p24, %p22, %p23;
	and.pred  	%p25, %p1, %p24;
	not.pred 	%p26, %p25;
	@%p26 bra 	$L__BB0_13;
	ld.global.f32 	%f49, [%rd3+12];
	ld.global.f32 	%f50, [%rd4+12];
	fma.rn.f32 	%f77, %f49, %f50, %f77;
$L__BB0_13:
	add.s32 	%r46, %r14, 4;
	setp.gt.s32 	%p27, %r46, -1;
	setp.lt.s32 	%p28, %r46, %r27;
	and.pred  	%p29, %p27, %p28;
	and.pred  	%p30, %p1, %p29;
	not.pred 	%p31, %p30;
	@%p31 bra 	$L__BB0_15;
	ld.global.f32 	%f51, [%rd3+16];
	ld.global.f32 	%f52, [%rd4+16];
	fma.rn.f32 	%f77, %f51, %f52, %f77;
$L__BB0_15:
	add.s32 	%r47, %r14, 5;
	setp.gt.s32 	%p32, %r47, -1;
	setp.lt.s32 	%p33, %r47, %r27;
	and.pred  	%p34, %p32, %p33;
	and.pred  	%p35, %p1, %p34;
	not.pred 	%p36, %p35;
	@%p36 bra 	$L__BB0_17;
	ld.global.f32 	%f53, [%rd3+20];
	ld.global.f32 	%f54, [%rd4+20];
	fma.rn.f32 	%f77, %f53, %f54, %f77;
$L__BB0_17:
	add.s32 	%r48, %r14, 6;
	setp.gt.s32 	%p37, %r48, -1;
	setp.lt.s32 	%p38, %r48, %r27;
	and.pred  	%p39, %p37, %p38;
	and.pred  	%p40, %p1, %p39;
	not.pred 	%p41, %p40;
	@%p41 bra 	$L__BB0_19;
	ld.global.f32 	%f55, [%rd3+24];
	ld.global.f32 	%f56, [%rd4+24];
	fma.rn.f32 	%f77, %f55, %f56, %f77;
$L__BB0_19:
	add.s32 	%r49, %r14, 7;
	setp.gt.s32 	%p42, %r49, -1;
	setp.lt.s32 	%p43, %r49, %r27;
	and.pred  	%p44, %p42, %p43;
	and.pred  	%p45, %p1, %p44;
	not.pred 	%p46, %p45;
	@%p46 bra 	$L__BB0_21;
	ld.global.f32 	%f57, [%rd3+28];
	ld.global.f32 	%f58, [%rd4+28];
	fma.rn.f32 	%f77, %f57, %f58, %f77;
$L__BB0_21:
	add.s32 	%r62, %r62, 8;
	setp.ne.s32 	%p47, %r62, %r8;
	mov.u32 	%r64, %r8;
	@%p47 bra 	$L__BB0_5;
$L__BB0_22:
	setp.eq.s32 	%p48, %r5, 0;
	@%p48 bra 	$L__BB0_43;
	setp.lt.u32 	%p49, %r6, 3;
	@%p49 bra 	$L__BB0_33;
	add.s32 	%r17, %r4, %r64;
	setp.gt.s32 	%p50, %r17, -1;
	setp.lt.s32 	%p51, %r17, %r27;
	and.pred  	%p52, %p50, %p51;
	and.pred  	%p54, %p1, %p52;
	add.s32 	%r50, %r17, %r11;
	mul.wide.s32 	%rd18, %r50, 4;
	add.s64 	%rd5, %rd2, %rd18;
	not.pred 	%p55, %p54;
	@%p55 bra 	$L__BB0_26;
	ld.global.f32 	%f60, [%rd5];
	add.s32 	%r51, %r64, %r12;
	mul.wide.u32 	%rd19, %r51, 4;
	add.s64 	%rd20, %rd1, %rd19;
	ld.global.f32 	%f61, [%rd20];
	fma.rn.f32 	%f77, %f60, %f61, %f77;
$L__BB0_26:
	add.s32 	%r52, %r17, 1;
	setp.gt.s32 	%p56, %r52, -1;
	setp.lt.s32 	%p57, %r52, %r27;
	and.pred  	%p58, %p56, %p57;
	and.pred  	%p59, %p1, %p58;
	cvt.u64.u32 	%rd21, %r12;
	cvt.u64.u32 	%rd22, %r64;
	add.s64 	%rd23, %rd22, %rd21;
	shl.b64 	%rd24, %rd23, 2;
	add.s64 	%rd6, %rd1, %rd24;
	not.pred 	%p60, %p59;
	@%p60 bra 	$L__BB0_28;
	ld.global.f32 	%f62, [%rd5+4];
	ld.global.f32 	%f63, [%rd6+4];
	fma.rn.f32 	%f77, %f62, %f63, %f77;
$L__BB0_28:
	add.s32 	%r53, %r17, 2;
	setp.gt.s32 	%p61, %r53, -1;
	setp.lt.s32 	%p62, %r53, %r27;
	and.pred  	%p63, %p61, %p62;
	and.pred  	%p64, %p1, %p63;
	not.pred 	%p65, %p64;
	@%p65 bra 	$L__BB0_30;
	ld.global.f32 	%f64, [%rd5+8];
	ld.global.f32 	%f65, [%rd6+8];
	fma.rn.f32 	%f77, %f64, %f65, %f77;
$L__BB0_30:
	add.s32 	%r54, %r17, 3;
	setp.gt.s32 	%p66, %r54, -1;
	setp.lt.s32 	%p67, %r54, %r27;
	and.pred  	%p68, %p66, %p67;
	and.pred  	%p69, %p1, %p68;
	not.pred 	%p70, %p69;
	@%p70 bra 	$L__BB0_32;
	ld.global.f32 	%f66, [%rd5+12];
	ld.global.f32 	%f67, [%rd6+12];
	fma.rn.f32 	%f77, %f66, %f67, %f77;
$L__BB0_32:
	add.s32 	%r64, %r64, 4;
$L__BB0_33:
	setp.eq.s32 	%p71, %r7, 0;
	@%p71 bra 	$L__BB0_43;
	setp.eq.s32 	%p72, %r7, 1;
	@%p72 bra 	$L__BB0_40;
	add.s32 	%r20, %r4, %r64;
	setp.gt.s32 	%p73, %r20, -1;
	setp.lt.s32 	%p74, %r20, %r27;
	and.pred  	%p75, %p73, %p74;
	and.pred  	%p76, %p1, %p75;
	add.s32 	%r55, %r20, %r11;
	mul.wide.s32 	%rd25, %r55, 4;
	add.s64 	%rd7, %rd2, %rd25;
	not.pred 	%p77, %p76;
	@%p77 bra 	$L__BB0_37;
	ld.global.f32 	%f69, [%rd7];
	add.s32 	%r56, %r64, %r12;
	mul.wide.u32 	%rd26, %r56, 4;
	add.s64 	%rd27, %rd1, %rd26;
	ld.global.f32 	%f70, [%rd27];
	fma.rn.f32 	%f77, %f69, %f70, %f77;
$L__BB0_37:
	add.s32 	%r57, %r20, 1;
	setp.gt.s32 	%p78, %r57, -1;
	setp.lt.s32 	%p79, %r57, %r27;
	and.pred  	%p80, %p78, %p79;
	and.pred  	%p81, %p1, %p80;
	not.pred 	%p82, %p81;
	@%p82 bra 	$L__BB0_39;
	ld.global.f32 	%f71, [%rd7+4];
	cvt.u64.u32 	%rd28, %r12;
	cvt.u64.u32 	%rd29, %r64;
	add.s64 	%rd30, %rd29, %rd28;
	shl.b64 	%rd31, %rd30, 2;
	add.s64 	%rd32, %rd1, %rd31;
	ld.global.f32 	%f72, [%rd32+4];
	fma.rn.f32 	%f77, %f71, %f72, %f77;
$L__BB0_39:
	add.s32 	%r64, %r64, 2;
$L__BB0_40:
	setp.eq.s32 	%p83, %r9, 0;
	@%p83 bra 	$L__BB0_43;
	add.s32 	%r23, %r4, %r64;
	setp.gt.s32 	%p84, %r23, -1;
	setp.lt.s32 	%p85, %r23, %r27;
	and.pred  	%p86, %p84, %p85;
	and.pred  	%p87, %p1, %p86;
	not.pred 	%p88, %p87;
	@%p88 bra 	$L__BB0_43;
	add.s32 	%r58, %r23, %r11;
	mul.wide.s32 	%rd33, %r58, 4;
	add.s64 	%rd34, %rd2, %rd33;
	ld.global.f32 	%f73, [%rd34];
	add.s32 	%r59, %r64, %r12;
	mul.wide.u32 	%rd35, %r59, 4;
	add.s64 	%rd36, %rd1, %rd35;
	ld.global.f32 	%f74, [%rd36];
	fma.rn.f32 	%f77, %f73, %f74, %f77;
$L__BB0_43:
	add.s32 	%r61, %r61, 1;
	setp.ne.s32 	%p89, %r61, %r26;
	@%p89 bra 	$L__BB0_3;
$L__BB0_44:
	mad.lo.s32 	%r60, %r27, %r1, %r34;
	cvta.to.global.u64 	%rd37, %rd8;
	mul.wide.s32 	%rd38, %r60, 4;
	add.s64 	%rd39, %rd37, %rd38;
	st.global.f32 	[%rd39], %f77;
$L__BB0_45:
	ret;

}


// ===== COMPILED SASS (sm_100) =====

	.target	sm_100

	.elftype	@"ET_EXEC"


//--------------------- .note.nv.tkinfo           --------------------------
	.section	.note.nv.tkinfo,"",@"SHT_NOTE"
	.sectionflags	@"SHF_NOTE_NV_TKINFO"
	.tkinfo
        /*0018*/ 	.word	0x00000002
        /*0030*/ 	.string	""
        /*0030*/ 	.string	"ptxas"
        /*0030*/ 	.string	"Cuda compilation tools, release 13.0, V13.0.88"
        /*0030*/ 	.string	"Build cuda_13.0.r13.0/compiler.36424714_0"
        /*0030*/ 	.string	"-arch sm_100 -m 64 "



//--------------------- .note.nv.cuinfo           --------------------------
	.section	.note.nv.cuinfo,"",@"SHT_NOTE"
	.sectionflags	@"SHF_NOTE_NV_CUINFO"
        /*0018*/ 	.short	0x0002
        /*001a*/ 	.short	0x0064
        /*001c*/ 	.short	0x0082
	.zero		2


//--------------------- .nv.info                  --------------------------
	.section	.nv.info,"",@"SHT_CUDA_INFO"
	.align	4


	//----- nvinfo : EIATTR_REGCOUNT
	.align		4
        /*0000*/ 	.byte	0x04, 0x2f
        /*0002*/ 	.short	(.L_1 - .L_0)
	.align		4
.L_0:
        /*0004*/ 	.word	index@(_Z11convolutionPfS_S_ii)
        /*0008*/ 	.word	0x0000001e


	//----- nvinfo : EIATTR_FRAME_SIZE
	.align		4
.L_1:
        /*000c*/ 	.byte	0x04, 0x11
        /*000e*/ 	.short	(.L_3 - .L_2)
	.align		4
.L_2:
        /*0010*/ 	.word	index@(_Z11convolutionPfS_S_ii)
        /*0014*/ 	.word	0x00000000


	//----- nvinfo : EIATTR_MIN_STACK_SIZE
	.align		4
.L_3:
        /*0018*/ 	.byte	0x04, 0x12
        /*001a*/ 	.short	(.L_5 - .L_4)
	.align		4
.L_4:
        /*001c*/ 	.word	index@(_Z11convolutionPfS_S_ii)
        /*0020*/ 	.word	0x00000000
.L_5:


//--------------------- .nv.compat                --------------------------
	.section	.nv.compat,"",@"SHT_CUDA_COMPAT_INFO"
	.align	4
        /*0000*/ 	.byte	0x02, 0x09, 0x00, 0x00, 0x02, 0x02, 0x01, 0x00, 0x02, 0x05, 0x05, 0x00, 0x03, 0x07, 0x01, 0x01
        /*0010*/ 	.byte	0x02, 0x03, 0x00, 0x00, 0x02, 0x06, 0x01, 0x00, 0x04, 0x0b, 0x08, 0x00, 0x09, 0x00, 0x00, 0x00
        /*0020*/ 	.byte	0x00, 0x00, 0x00, 0x00


//--------------------- .nv.info._Z11convolutionPfS_S_ii --------------------------
	.section	.nv.info._Z11convolutionPfS_S_ii,"",@"SHT_CUDA_INFO"
	.sectionflags	@""
	.align	4


	//----- nvinfo : EIATTR_CUDA_API_VERSION
	.align		4
        /*0000*/ 	.byte	0x04, 0x37
        /*0002*/ 	.short	(.L_7 - .L_6)
.L_6:
        /*0004*/ 	.word	0x00000082


	//----- nvinfo : EIATTR_KPARAM_INFO
	.align		4
.L_7:
        /*0008*/ 	.byte	0x04, 0x17
        /*000a*/ 	.short	(.L_9 - .L_8)
.L_8:
        /*000c*/ 	.word	0x00000000
        /*0010*/ 	.short	0x0004
        /*0012*/ 	.short	0x001c
        /*0014*/ 	.byte	0x00, 0xf0, 0x11, 0x00


	//----- nvinfo : EIATTR_KPARAM_INFO
	.align		4
.L_9:
        /*0018*/ 	.byte	0x04, 0x17
        /*001a*/ 	.short	(.L_11 - .L_10)
.L_10:
        /*001c*/ 	.word	0x00000000
        /*0020*/ 	.short	0x0003
        /*0022*/ 	.short	0x0018
        /*0024*/ 	.byte	0x00, 0xf0, 0x11, 0x00


	//----- nvinfo : EIATTR_KPARAM_INFO
	.align		4
.L_11:
        /*0028*/ 	.byte	0x04, 0x17
        /*002a*/ 	.short	(.L_13 - .L_12)
.L_12:
        /*002c*/ 	.word	0x00000000
        /*0030*/ 	.short	0x0002
        /*0032*/ 	.short	0x0010
        /*0034*/ 	.byte	0x00, 0xf5, 0x21, 0x00


	//----- nvinfo : EIATTR_KPARAM_INFO
	.align		4
.L_13:
        /*0038*/ 	.byte	0x04, 0x17
        /*003a*/ 	.short	(.L_15 - .L_14)
.L_14:
        /*003c*/ 	.word	0x00000000
        /*0040*/ 	.short	0x0001
        /*0042*/ 	.short	0x0008
        /*0044*/ 	.byte	0x00, 0xf5, 0x21, 0x00


	//----- nvinfo : EIATTR_KPARAM_INFO
	.align		4
.L_15:
        /*0048*/ 	.byte	0x04, 0x17
        /*004a*/ 	.short	(.L_17 - .L_16)
.L_16:
        /*004c*/ 	.word	0x00000000
        /*0050*/ 	.short	0x0000
        /*0052*/ 	.short	0x0000
        /*0054*/ 	.byte	0x00, 0xf5, 0x21, 0x00


	//----- nvinfo : EIATTR_SPARSE_MMA_MASK
	.align		4
.L_17:
        /*0058*/ 	.byte	0x03, 0x50
        /*005a*/ 	.short	0x0000


	//----- nvinfo : EIATTR_MAXREG_COUNT
	.align		4
        /*005c*/ 	.byte	0x03, 0x1b
        /*005e*/ 	.short	0x00ff


	//----- nvinfo : EIATTR_MERCURY_ISA_VERSION
	.align		4
        /*0060*/ 	.byte	0x03, 0x5f
        /*0062*/ 	.short	0x0101


	//----- nvinfo : EIATTR_VRC_CTA_INIT_COUNT
	.align		4
        /*0064*/ 	.byte	0x02, 0x4a
	.zero		1
	.zero		1


	//----- nvinfo : EIATTR_EXIT_INSTR_OFFSETS
	.align		4
        /*0068*/ 	.byte	0x04, 0x1c
        /*006a*/ 	.short	(.L_19 - .L_18)


	//   ....[0]....
.L_18:
        /*006c*/ 	.word	0x000000c0


	//   ....[1]....
        /*0070*/ 	.word	0x00000d00


	//----- nvinfo : EIATTR_CRS_STACK_SIZE
	.align		4
.L_19:
        /*0074*/ 	.byte	0x04, 0x1e
        /*0076*/ 	.short	(.L_21 - .L_20)
.L_20:
        /*0078*/ 	.word	0x00000000


	//----- nvinfo : EIATTR_CBANK_PARAM_SIZE
	.align		4
.L_21:
        /*007c*/ 	.byte	0x03, 0x19
        /*007e*/ 	.short	0x0020


	//----- nvinfo : EIATTR_PARAM_CBANK
	.align		4
        /*0080*/ 	.byte	0x04, 0x0a
        /*0082*/ 	.short	(.L_23 - .L_22)
	.align		4
.L_22:
        /*0084*/ 	.word	index@(.nv.constant0._Z11convolutionPfS_S_ii)
        /*0088*/ 	.short	0x0380
        /*008a*/ 	.short	0x0020


	//----- nvinfo : EIATTR_SW_WAR
	.align		4
.L_23:
        /*008c*/ 	.byte	0x04, 0x36
        /*008e*/ 	.short	(.L_25 - .L_24)
.L_24:
        /*0090*/ 	.word	0x00000008
.L_25:


//--------------------- .nv.callgraph             --------------------------
	.section	.nv.callgraph,"",@"SHT_CUDA_CALLGRAPH"
	.align	4
	.sectionentsize	8
	.align		4
        /*0000*/ 	.word	0x00000000
	.align		4
        /*0004*/ 	.word	0xffffffff
	.align		4
        /*0008*/ 	.word	0x00000000
	.align		4
        /*000c*/ 	.word	0xfffffffe
	.align		4
        /*0010*/ 	.word	0x00000000
	.align		4
        /*0014*/ 	.word	0xfffffffd
	.align		4
        /*0018*/ 	.word	0x00000000
	.align		4
        /*001c*/ 	.word	0xfffffffc


//--------------------- .text._Z11convolutionPfS_S_ii --------------------------
	.section	.text._Z11convolutionPfS_S_ii,"ax",@progbits
	.align	128
        .global         _Z11convolutionPfS_S_ii
        .type           _Z11convolutionPfS_S_ii,@function
        .size           _Z11convolutionPfS_S_ii,(.L_x_9 - _Z11convolutionPfS_S_ii)
        .other          _Z11convolutionPfS_S_ii,@"STO_CUDA_ENTRY STV_DEFAULT"
_Z11convolutionPfS_S_ii:
.text._Z11convolutionPfS_S_ii:
[----:B------:R-:W-:Y:S01]  /*0000*/  LDC R1, c[0x0][0x37c] ;  /* 0x0000df00ff017b82 */ /* 0x000fe20000000800 */
[----:B------:R-:W0:Y:S07]  /*0010*/  S2R R3, SR_TID.X ;  /* 0x0000000000037919 */ /* 0x000e2e0000002100 */
[----:B------:R-:W0:Y:S01]  /*0020*/  S2UR UR4, SR_CTAID.X ;  /* 0x00000000000479c3 */ /* 0x000e220000002500 */
[----:B------:R-:W1:Y:S01]  /*0030*/  LDCU UR6, c[0x0][0x398] ;  /* 0x00007300ff0677ac */ /* 0x000e620008000800 */
[----:B------:R-:W2:Y:S06]  /*0040*/  S2R R5, SR_TID.Y ;  /* 0x0000000000057919 */ /* 0x000eac0000002200 */
[----:B------:R-:W0:Y:S08]  /*0050*/  LDC R0, c[0x0][0x360] ;  /* 0x0000d800ff007b82 */ /* 0x000e300000000800 */
[----:B------:R-:W2:Y:S08]  /*0060*/  S2UR UR5, SR_CTAID.Y ;  /* 0x00000000000579c3 */ /* 0x000eb00000002600 */
[----:B------:R-:W2:Y:S01]  /*0070*/  LDC R2, c[0x0][0x364] ;  /* 0x0000d900ff027b82 */ /* 0x000ea20000000800 */
[----:B0-----:R-:W-:-:S02]  /*0080*/  IMAD R0, R0, UR4, R3 ;  /* 0x0000000400007c24 */ /* 0x001fc4000f8e0203 */
[----:B--2---:R-:W-:-:S05]  /*0090*/  IMAD R3, R2, UR5, R5 ;  /* 0x0000000502037c24 */ /* 0x004fca000f8e0205 */
[----:B------:R-:W-:-:S04]  /*00a0*/  VIMNMX R2, PT, PT, R0, R3, !PT ;  /* 0x0000000300027248 */ /* 0x000fc80007fe0100 */
[----:B-1----:R-:W-:-:S13]  /*00b0*/  ISETP.GE.AND P0, PT, R2, UR6, PT ;  /* 0x0000000602007c0c */ /* 0x002fda000bf06270 */
[----:B------:R-:W-:Y:S05]  /*00c0*/  @P0 EXIT ;  /* 0x000000000000094d */ /* 0x000fea0003800000 */
[----:B------:R-:W0:Y:S01]  /*00d0*/  LDCU UR5, c[0x0][0x39c] ;  /* 0x00007380ff0577ac */ /* 0x000e220008000800 */
[----:B------:R-:W-:Y:S01]  /*00e0*/  IMAD.MOV.U32 R2, RZ, RZ, RZ ;  /* 0x000000ffff027224 */ /* 0x000fe200078e00ff */
[----:B------:R-:W1:Y:S01]  /*00f0*/  LDCU.64 UR10, c[0x0][0x358] ;  /* 0x00006b00ff0a77ac */ /* 0x000e620008000a00 */
[----:B0-----:R-:W-:-:S09]  /*0100*/  UISETP.GE.AND UP0, UPT, UR5, 0x1, UPT ;  /* 0x000000010500788c */ /* 0x001fd2000bf06270 */
[----:B-1----:R-:W-:Y:S05]  /*0110*/  BRA.U !UP0, `(.L_x_0) ;  /* 0x0000000908e87547 */ /* 0x002fea000b800000 */
[----:B------:R-:W-:Y:S01]  /*0120*/  ULOP3.LUT UR8, UR5, 0x7, URZ, 0xc0, !UPT ;  /* 0x0000000705087892 */ /* 0x000fe2000f8ec0ff */
[----:B------:R-:W-:Y:S01]  /*0130*/  IMAD.MOV.U32 R2, RZ, RZ, RZ ;  /* 0x000000ffff027224 */ /* 0x000fe200078e00ff */
[----:B------:R-:W-:Y:S02]  /*0140*/  USHF.R.U32.HI UR4, URZ, 0x1, UR5 ;  /* 0x00000001ff047899 */ /* 0x000fe40008011605 */
[----:B------:R-:W-:Y:S02]  /*0150*/  UIADD3 UR6, UPT, UPT, UR8, -0x1, URZ ;  /* 0xffffffff08067890 */ /* 0x000fe4000fffe0ff */
[----:B------:R-:W-:Y:S02]  /*0160*/  ULOP3.LUT UR9, UR5, 0x3, URZ, 0xc0, !UPT ;  /* 0x0000000305097892 */ /* 0x000fe4000f8ec0ff */
[----:B------:R-:W-:Y:S01]  /*0170*/  VIADD R18, R0, -UR4 ;  /* 0x8000000400127c36 */ /* 0x000fe20008000000 */
[----:B------:R-:W-:Y:S01]  /*0180*/  ULOP3.LUT UR5, UR5, 0x7ffffff8, URZ, 0xc0, !UPT ;  /* 0x7ffffff805057892 */ /* 0x000fe2000f8ec0ff */
[----:B------:R-:W-:Y:S01]  /*0190*/  VIADD R4, R3, -UR4 ;  /* 0x8000000403047c36 */ /* 0x000fe20008000000 */
[----:B------:R-:W-:Y:S01]  /*01a0*/  UISETP.GE.U32.AND UP1, UPT, UR6, 0x3, UPT ;  /* 0x000000030600788c */ /* 0x000fe2000bf26070 */
[----:B------:R-:W-:-:S10]  /*01b0*/  UMOV UR4, URZ ;  /* 0x000000ff00047c82 */ /* 0x000fd40008000000 */
.L_x_7:
[----:B------:R-:W0:Y:S01]  /*01c0*/  LDCU.64 UR6, c[0x0][0x398] ;  /* 0x00007300ff0677ac */ /* 0x000e220008000a00 */
[----:B------:R-:W-:Y:S02]  /*01d0*/  VIADD R5, R18, UR4 ;  /* 0x0000000412057c36 */ /* 0x000fe40008000000 */
[----:B------:R-:W-:Y:S01]  /*01e0*/  IMAD.MOV.U32 R7, RZ, RZ, RZ ;  /* 0x000000ffff077224 */ /* 0x000fe200078e00ff */
[----:B0-----:R-:W-:Y:S02]  /*01f0*/  UISETP.GE.U32.AND UP2, UPT, UR7, 0x8, UPT ;  /* 0x000000080700788c */ /* 0x001fe4000bf46070 */
[C---:B------:R-:W-:Y:S01]  /*0200*/  ISETP.GE.AND P0, PT, R5.reuse, UR6, PT ;  /* 0x0000000605007c0c */ /* 0x040fe2000bf06270 */
[----:B------:R-:W-:Y:S02]  /*0210*/  UIMAD UR12, UR4, UR7, URZ ;  /* 0x00000007040c72a4 */ /* 0x000fe4000f8e02ff */
[----:B------:R-:W-:Y:S01]  /*0220*/  UIADD3 UR4, UPT, UPT, UR4, 0x1, URZ ;  /* 0x0000000104047890 */ /* 0x000fe2000fffe0ff */
[----:B------:R-:W-:-:S03]  /*0230*/  ISETP.GT.AND P0, PT, R5, -0x1, !P0 ;  /* 0xffffffff0500780c */ /* 0x000fc60004704270 */
[----:B------:R-:W-:Y:S01]  /*0240*/  UISETP.NE.AND UP0, UPT, UR4, UR7, UPT ;  /* 0x000000070400728c */ /* 0x000fe2000bf05270 */
[----:B------:R-:W-:Y:S10]  /*0250*/  BRA.U !UP2, `(.L_x_1) ;  /* 0x000000050a247547 */ /* 0x000ff4000b800000 */
[----:B------:R-:W0:Y:S01]  /*0260*/  LDC.64 R6, c[0x0][0x380] ;  /* 0x0000e000ff067b82 */ /* 0x000e220000000a00 */
[----:B------:R-:W-:Y:S01]  /*0270*/  IMAD.MOV.U32 R15, RZ, RZ, RZ ;  /* 0x000000ffff0f7224 */ /* 0x000fe200078e00ff */
[----:B------:R-:W1:Y:S06]  /*0280*/  LDCU UR6, c[0x0][0x398] ;  /* 0x00007300ff0677ac */ /* 0x000e6c0008000800 */
[----:B------:R-:W2:Y:S02]  /*0290*/  LDC.64 R8, c[0x0][0x390] ;  /* 0x0000e400ff087b82 */ /* 0x000ea40000000a00 */
.L_x_2:
[----:B------:R-:W-:Y:S01]  /*02a0*/  IMAD.IADD R14, R4, 0x1, R15 ;  /* 0x00000001040e7824 */ /* 0x000fe200078e020f */
[----:B------:R-:W-:-:S03]  /*02b0*/  IADD3 R19, P2, PT, R15, UR12, RZ ;  /* 0x0000000c0f137c10 */ /* 0x000fc6000ff5e0ff */
[----:B-1----:R-:W-:Y:S01]  /*02c0*/  IMAD R13, R5, UR6, R14 ;  /* 0x00000006050d7c24 */ /* 0x002fe2000f8e020e */
[C---:B------:R-:W-:Y:S01]  /*02d0*/  ISETP.GE.AND P3, PT, R14.reuse, UR6, PT ;  /* 0x000000060e007c0c */ /* 0x040fe2000bf66270 */
[----:B------:R-:W-:Y:S01]  /*02e0*/  IMAD.X R20, RZ, RZ, RZ, P2 ;  /* 0x000000ffff147224 */ /* 0x000fe200010e06ff */
[C---:B------:R-:W-:Y:S01]  /*02f0*/  IADD3 R10, PT, PT, R14.reuse, 0x1, RZ ;  /* 0x000000010e0a7810 */ /* 0x040fe20007ffe0ff */
[----:B0-----:R-:W-:Y:S01]  /*0300*/  IMAD.WIDE R12, R13, 0x4, R6 ;  /* 0x000000040d0c7825 */ /* 0x001fe200078e0206 */
[----:B------:R-:W-:Y:S02]  /*0310*/  ISETP.GT.AND P3, PT, R14, -0x1, !P3 ;  /* 0xffffffff0e00780c */ /* 0x000fe40005f64270 */
[C---:B------:R-:W-:Y:S02]  /*0320*/  ISETP.GE.AND P1, PT, R10.reuse, UR6, PT ;  /* 0x000000060a007c0c */ /* 0x040fe4000bf26270 */
[----:B------:R-:W-:Y:S02]  /*0330*/  PLOP3.LUT P3, PT, P0, P3, PT, 0x80, 0x8 ;  /* 0x000000000008781c */ /* 0x000fe40000767070 */
[----:B------:R-:W-:-:S02]  /*0340*/  ISETP.GT.AND P1, PT, R10, -0x1, !P1 ;  /* 0xffffffff0a00780c */ /* 0x000fc40004f24270 */
[----:B--2---:R-:W-:Y:S02]  /*0350*/  LEA R10, P2, R19, R8, 0x2 ;  /* 0x00000008130a7211 */ /* 0x004fe400078410ff */
[----:B------:R-:W-:-:S07]  /*0360*/  PLOP3.LUT P1, PT, P0, P1, PT, 0x80, 0x8 ;  /* 0x000000000008781c */ /* 0x000fce0000723070 */
[----:B------:R-:W0:Y:S01]  /*0370*/  @P3 LDC.64 R16, c[0x0][0x390] ;  /* 0x0000e400ff103b82 */ /* 0x000e220000000a00 */
[----:B------:R-:W-:-:S05]  /*0380*/  @P3 VIADD R11, R15, UR12 ;  /* 0x0000000c0f0b3c36 */ /* 0x000fca0008000000 */
[----:B------:R-:W2:Y:S01]  /*0390*/  @P1 LDG.E R21, desc[UR10][R12.64+0x4] ;  /* 0x0000040a0c151981 */ /* 0x000ea2000c1e1900 */
[----:B0-----:R-:W-:Y:S01]  /*03a0*/  @P3 IMAD.WIDE.U32 R16, R11, 0x4, R16 ;  /* 0x000000040b103825 */ /* 0x001fe200078e0010 */
[----:B------:R-:W-:Y:S02]  /*03b0*/  LEA.HI.X R11, R19, R9, R20, 0x2, P2 ;  /* 0x00000009130b7211 */ /* 0x000fe400010f1414 */
[----:B------:R-:W3:Y:S04]  /*03c0*/  @P3 LDG.E R19, desc[UR10][R12.64] ;  /* 0x0000000a0c133981 */ /* 0x000ee8000c1e1900 */
[----:B------:R0:W3:Y:S04]  /*03d0*/  @P3 LDG.E R16, desc[UR10][R16.64] ;  /* 0x0000000a10103981 */ /* 0x0000e8000c1e1900 */
[----:B------:R-:W2:Y:S01]  /*03e0*/  @P1 LDG.E R20, desc[UR10][R10.64+0x4] ;  /* 0x0000040a0a141981 */ /* 0x000ea2000c1e1900 */
[----:B------:R-:W-:-:S02]  /*03f0*/  VIADD R22, R14, 0x2 ;  /* 0x000000020e167836 */ /* 0x000fc40000000000 */
[----:B------:R-:W-:-:S03]  /*0400*/  VIADD R23, R14, 0x3 ;  /* 0x000000030e177836 */ /* 0x000fc60000000000 */
[----:B------:R-:W-:Y:S01]  /*0410*/  ISETP.GE.AND P2, PT, R22, UR6, PT ;  /* 0x0000000616007c0c */ /* 0x000fe2000bf46270 */
[----:B------:R-:W-:Y:S01]  /*0420*/  VIADD R24, R14, 0x4 ;  /* 0x000000040e187836 */ /* 0x000fe20000000000 */
[C---:B------:R-:W-:Y:S02]  /*0430*/  ISETP.GE.AND P6, PT, R23.reuse, UR6, PT ;  /* 0x0000000617007c0c */ /* 0x040fe4000bfc6270 */
[----:B------:R-:W-:Y:S01]  /*0440*/  ISETP.GT.AND P2, PT, R22, -0x1, !P2 ;  /* 0xffffffff1600780c */ /* 0x000fe20005744270 */
[----:B0-----:R-:W-:Y:S01]  /*0450*/  VIADD R17, R14, 0x5 ;  /* 0x000000050e117836 */ /* 0x001fe20000000000 */
[----:B------:R-:W-:Y:S02]  /*0460*/  ISETP.GE.AND P5, PT, R24, UR6, PT ;  /* 0x0000000618007c0c */ /* 0x000fe4000bfa6270 */
[----:B------:R-:W-:Y:S02]  /*0470*/  ISETP.GT.AND P6, PT, R23, -0x1, !P6 ;  /* 0xffffffff1700780c */ /* 0x000fe400077c4270 */
[----:B------:R-:W-:-:S02]  /*0480*/  PLOP3.LUT P2, PT, P0, P2, PT, 0x80, 0x8 ;  /* 0x000000000008781c */ /* 0x000fc40000745070 */
[----:B------:R-:W-:Y:S02]  /*0490*/  ISETP.GT.AND P5, PT, R24, -0x1, !P5 ;  /* 0xffffffff1800780c */ /* 0x000fe40006fa4270 */
[----:B------:R-:W-:Y:S02]  /*04a0*/  IADD3 R22, PT, PT, R14, 0x6, RZ ;  /* 0x000000060e167810 */ /* 0x000fe40007ffe0ff */
[C---:B------:R-:W-:Y:S02]  /*04b0*/  ISETP.GE.AND P4, PT, R17.reuse, UR6, PT ;  /* 0x0000000611007c0c */ /* 0x040fe4000bf86270 */
[----:B------:R-:W-:Y:S02]  /*04c0*/  PLOP3.LUT P5, PT, P0, P5, PT, 0x80, 0x8 ;  /* 0x000000000008781c */ /* 0x000fe400007ab070 */
[----:B------:R-:W-:-:S03]  /*04d0*/  ISETP.GT.AND P4, PT, R17, -0x1, !P4 ;  /* 0xffffffff1100780c */ /* 0x000fc60006784270 */
[----:B------:R-:W4:Y:S01]  /*04e0*/  @P2 LDG.E R17, desc[UR10][R12.64+0x8] ;  /* 0x0000080a0c112981 */ /* 0x000f22000c1e1900 */
[----:B------:R-:W-:-:S13]  /*04f0*/  PLOP3.LUT P4, PT, P0, P4, PT, 0x80, 0x8 ;  /* 0x000000000008781c */ /* 0x000fda0000789070 */
[----:B------:R-:W5:Y:S01]  /*0500*/  @P4 LDG.E R23, desc[UR10][R12.64+0x14] ;  /* 0x0000140a0c174981 */ /* 0x000f62000c1e1900 */
[----:B---3--:R-:W-:Y:S01]  /*0510*/  @P3 FFMA R2, R19, R16, R2 ;  /* 0x0000001013023223 */ /* 0x008fe20000000002 */
[----:B------:R-:W-:Y:S01]  /*0520*/  PLOP3.LUT P3, PT, P0, P6, PT, 0x80, 0x8 ;  /* 0x000000000008781c */ /* 0x000fe2000076d070 */
[----:B------:R-:W-:Y:S01]  /*0530*/  VIADD R16, R14, 0x7 ;  /* 0x000000070e107836 */ /* 0x000fe20000000000 */
[C---:B------:R-:W-:Y:S01]  /*0540*/  ISETP.GE.AND P6, PT, R22.reuse, UR6, PT ;  /* 0x0000000616007c0c */ /* 0x040fe2000bfc6270 */
[----:B--2---:R-:W-:Y:S01]  /*0550*/  @P1 FFMA R2, R21, R20, R2 ;  /* 0x0000001415021223 */ /* 0x004fe20000000002 */
[----:B------:R-:W4:Y:S02]  /*0560*/  @P2 LDG.E R14, desc[UR10][R10.64+0x8] ;  /* 0x0000080a0a0e2981 */ /* 0x000f24000c1e1900 */
[----:B------:R-:W-:Y:S02]  /*0570*/  ISETP.GT.AND P6, PT, R22, -0x1, !P6 ;  /* 0xffffffff1600780c */ /* 0x000fe400077c4270 */
[----:B------:R-:W-:Y:S01]  /*0580*/  ISETP.GE.AND P1, PT, R16, UR6, PT ;  /* 0x0000000610007c0c */ /* 0x000fe2000bf26270 */
[----:B------:R-:W2:Y:S01]  /*0590*/  @P5 LDG.E R21, desc[UR10][R12.64+0x10] ;  /* 0x0000100a0c155981 */ /* 0x000ea2000c1e1900 */
[----:B------:R-:W-:-:S02]  /*05a0*/  PLOP3.LUT P6, PT, P0, P6, PT, 0x80, 0x8 ;  /* 0x000000000008781c */ /* 0x000fc400007cd070 */
[----:B------:R-:W-:Y:S01]  /*05b0*/  ISETP.GT.AND P1, PT, R16, -0x1, !P1 ;  /* 0xffffffff1000780c */ /* 0x000fe20004f24270 */
[----:B------:R-:W3:Y:S04]  /*05c0*/  @P3 LDG.E R19, desc[UR10][R12.64+0xc] ;  /* 0x00000c0a0c133981 */ /* 0x000ee8000c1e1900 */
[----:B------:R-:W3:Y:S01]  /*05d0*/  @P3 LDG.E R16, desc[UR10][R10.64+0xc] ;  /* 0x00000c0a0a103981 */ /* 0x000ee2000c1e1900 */
[----:B------:R-:W-:-:S03]  /*05e0*/  PLOP3.LUT P1, PT, P0, P1, PT, 0x80, 0x8 ;  /* 0x000000000008781c */ /* 0x000fc60000723070 */
[----:B------:R-:W2:Y:S04]  /*05f0*/  @P5 LDG.E R20, desc[UR10][R10.64+0x10] ;  /* 0x0000100a0a145981 */ /* 0x000ea8000c1e1900 */
[----:B------:R-:W5:Y:S04]  /*0600*/  @P4 LDG.E R22, desc[UR10][R10.64+0x14] ;  /* 0x0000140a0a164981 */ /* 0x000f68000c1e1900 */
[----:B------:R-:W5:Y:S04]  /*0610*/  @P6 LDG.E R25, desc[UR10][R12.64+0x18] ;  /* 0x0000180a0c196981 */ /* 0x000f68000c1e1900 */
[----:B------:R-:W5:Y:S04]  /*0620*/  @P6 LDG.E R24, desc[UR10][R10.64+0x18] ;  /* 0x0000180a0a186981 */ /* 0x000f68000c1e1900 */
[----:B------:R-:W5:Y:S04]  /*0630*/  @P1 LDG.E R27, desc[UR10][R12.64+0x1c] ;  /* 0x00001c0a0c1b1981 */ /* 0x000f68000c1e1900 */
[----:B------:R-:W5:Y:S01]  /*0640*/  @P1 LDG.E R26, desc[UR10][R10.64+0x1c] ;  /* 0x00001c0a0a1a1981 */ /* 0x000f62000c1e1900 */
[----:B------:R-:W-:-:S02]  /*0650*/  VIADD R15, R15, 0x8 ;  /* 0x000000080f0f7836 */ /* 0x000fc40000000000 */
[----:B----4-:R-:W-:-:S03]  /*0660*/  @P2 FFMA R2, R17, R14, R2 ;  /* 0x0000000e11022223 */ /* 0x010fc60000000002 */
[----:B------:R-:W-:Y:S01]  /*0670*/  ISETP.NE.AND P2, PT, R15, UR5, PT ;  /* 0x000000050f007c0c */ /* 0x000fe2000bf45270 */
[----:B---3--:R-:W-:-:S04]  /*0680*/  @P3 FFMA R2, R19, R16, R2 ;  /* 0x0000001013023223 */ /* 0x008fc80000000002 */
[----:B--2---:R-:W-:-:S04]  /*0690*/  @P5 FFMA R2, R21, R20, R2 ;  /* 0x0000001415025223 */ /* 0x004fc80000000002 */
[----:B-----5:R-:W-:-:S04]  /*06a0*/  @P4 FFMA R2, R23, R22, R2 ;  /* 0x0000001617024223 */ /* 0x020fc80000000002 */
[----:B------:R-:W-:-:S04]  /*06b0*/  @P6 FFMA R2, R25, R24, R2 ;  /* 0x0000001819026223 */ /* 0x000fc80000000002 */
[----:B------:R-:W-:Y:S01]  /*06c0*/  @P1 FFMA R2, R27, R26, R2 ;  /* 0x0000001a1b021223 */ /* 0x000fe20000000002 */
[----:B------:R-:W-:Y:S06]  /*06d0*/  @P2 BRA `(.L_x_2) ;  /* 0xfffffff800f02947 */ /* 0x000fec000383ffff */
[----:B------:R-:W-:-:S07]  /*06e0*/  IMAD.U32 R7, RZ, RZ, UR5 ;  /* 0x00000005ff077e24 */ /* 0x000fce000f8e00ff */
.L_x_1:
[----:B------:R-:W-:-:S09]  /*06f0*/  UISETP.NE.AND UP2, UPT, UR8, URZ, UPT ;  /* 0x000000ff0800728c */ /* 0x000fd2000bf45270 */
[----:B------:R-:W-:Y:S05]  /*0700*/  BRA.U !UP2, `(.L_x_3) ;  /* 0x000000050a687547 */ /* 0x000fea000b800000 */
[----:B------:R-:W-:Y:S01]  /*0710*/  UISETP.NE.AND UP2, UPT, UR9, URZ, UPT ;  /* 0x000000ff0900728c */ /* 0x000fe2000bf45270 */
[----:B------:R-:W-:Y:S10]  /*0720*/  BRA.U !UP1, `(.L_x_4) ;  /* 0x0000000109a07547 */ /* 0x000ff4000b800000 */
[----:B------:R-:W-:Y:S01]  /*0730*/  IMAD.IADD R14, R4, 0x1, R7 ;  /* 0x00000001040e7824 */ /* 0x000fe200078e0207 */
[----:B------:R-:W0:Y:S03]  /*0740*/  LDC.64 R8, c[0x0][0x390] ;  /* 0x0000e400ff087b82 */ /* 0x000e260000000a00 */
[C---:B------:R-:W-:Y:S01]  /*0750*/  VIADD R6, R14.reuse, 0x1 ;  /* 0x000000010e067836 */ /* 0x040fe20000000000 */
[C---:B------:R-:W-:Y:S01]  /*0760*/  ISETP.GE.AND P1, PT, R14.reuse, UR6, PT ;  /* 0x000000060e007c0c */ /* 0x040fe2000bf26270 */
[C---:B------:R-:W-:Y:S01]  /*0770*/  VIADD R16, R14.reuse, 0x2 ;  /* 0x000000020e107836 */ /* 0x040fe20000000000 */
[C---:B------:R-:W-:Y:S02]  /*0780*/  IADD3 R17, PT, PT, R14.reuse, 0x3, RZ ;  /* 0x000000030e117810 */ /* 0x040fe40007ffe0ff */
[----:B------:R-:W-:Y:S01]  /*0790*/  ISETP.GT.AND P1, PT, R14, -0x1, !P1 ;  /* 0xffffffff0e00780c */ /* 0x000fe20004f24270 */
[----:B------:R-:W1:Y:S01]  /*07a0*/  LDC.64 R10, c[0x0][0x380] ;  /* 0x0000e000ff0a7b82 */ /* 0x000e620000000a00 */
[----:B------:R-:W-:-:S02]  /*07b0*/  ISETP.GE.AND P4, PT, R6, UR6, PT ;  /* 0x0000000606007c0c */ /* 0x000fc4000bf86270 */
[----:B------:R-:W-:Y:S02]  /*07c0*/  PLOP3.LUT P1, PT, P0, P1, PT, 0x80, 0x8 ;  /* 0x000000000008781c */ /* 0x000fe40000723070 */
[----:B------:R-:W-:Y:S02]  /*07d0*/  ISETP.GE.AND P2, PT, R16, UR6, PT ;  /* 0x0000000610007c0c */ /* 0x000fe4000bf46270 */
[----:B------:R-:W-:Y:S02]  /*07e0*/  ISETP.GT.AND P4, PT, R6, -0x1, !P4 ;  /* 0xffffffff0600780c */ /* 0x000fe40006784270 */
[----:B------:R-:W-:Y:S02]  /*07f0*/  IADD3 R6, P5, PT, R7, UR12, RZ ;  /* 0x0000000c07067c10 */ /* 0x000fe4000ffbe0ff */
[----:B------:R-:W-:Y:S02]  /*0800*/  ISETP.GE.AND P3, PT, R17, UR6, PT ;  /* 0x0000000611007c0c */ /* 0x000fe4000bf66270 */
[----:B------:R-:W-:-:S02]  /*0810*/  ISETP.GT.AND P2, PT, R16, -0x1, !P2 ;  /* 0xffffffff1000780c */ /* 0x000fc40005744270 */
[----:B------:R-:W-:Y:S01]  /*0820*/  PLOP3.LUT P4, PT, P0, P4, PT, 0x80, 0x8 ;  /* 0x000000000008781c */ /* 0x000fe20000789070 */
[----:B------:R-:W2:Y:S01]  /*0830*/  @P1 LDC.64 R12, c[0x0][0x390] ;  /* 0x0000e400ff0c1b82 */ /* 0x000ea20000000a00 */
[----:B------:R-:W-:Y:S01]  /*0840*/  @P1 VIADD R15, R7, UR12 ;  /* 0x0000000c070f1c36 */ /* 0x000fe20008000000 */
[----:B------:R-:W-:Y:S02]  /*0850*/  ISETP.GT.AND P3, PT, R17, -0x1, !P3 ;  /* 0xffffffff1100780c */ /* 0x000fe40005f64270 */
[----:B------:R-:W-:Y:S02]  /*0860*/  PLOP3.LUT P2, PT, P0, P2, PT, 0x80, 0x8 ;  /* 0x000000000008781c */ /* 0x000fe40000745070 */
[----:B------:R-:W-:Y:S01]  /*0870*/  PLOP3.LUT P3, PT, P0, P3, PT, 0x80, 0x8 ;  /* 0x000000000008781c */ /* 0x000fe20000767070 */
[----:B--2---:R-:W-:-:S04]  /*0880*/  @P1 IMAD.WIDE.U32 R12, R15, 0x4, R12 ;  /* 0x000000040f0c1825 */ /* 0x004fc800078e000c */
[----:B------:R-:W-:Y:S02]  /*0890*/  IMAD R15, R5, UR6, R14 ;  /* 0x00000006050f7c24 */ /* 0x000fe4000f8e020e */
[----:B------:R-:W-:Y:S01]  /*08a0*/  IMAD.X R14, RZ, RZ, RZ, P5 ;  /* 0x000000ffff0e7224 */ /* 0x000fe200028e06ff */
[C---:B0-----:R-:W-:Y:S01]  /*08b0*/  LEA R8, P5, R6.reuse, R8, 0x2 ;  /* 0x0000000806087211 */ /* 0x041fe200078a10ff */
[----:B-1----:R-:W-:Y:S01]  /*08c0*/  IMAD.WIDE R10, R15, 0x4, R10 ;  /* 0x000000040f0a7825 */ /* 0x002fe200078e020a */
[----:B------:R-:W2:Y:S02]  /*08d0*/  @P1 LDG.E R12, desc[UR10][R12.64] ;  /* 0x0000000a0c0c1981 */ /* 0x000ea4000c1e1900 */
[----:B------:R-:W-:Y:S02]  /*08e0*/  LEA.HI.X R9, R6, R9, R14, 0x2, P5 ;  /* 0x0000000906097211 */ /* 0x000fe400028f140e */
[----:B------:R-:W2:Y:S04]  /*08f0*/  @P1 LDG.E R15, desc[UR10][R10.64] ;  /* 0x0000000a0a0f1981 */ /* 0x000ea8000c1e1900 */
[----:B------:R-:W3:Y:S04]  /*0900*/  @P4 LDG.E R17, desc[UR10][R10.64+0x4] ;  /* 0x0000040a0a114981 */ /* 0x000ee8000c1e1900 */
[----:B------:R-:W3:Y:S04]  /*0910*/  @P4 LDG.E R6, desc[UR10][R8.64+0x4] ;  /* 0x0000040a08064981 */ /* 0x000ee8000c1e1900 */
[----:B------:R-:W4:Y:S04]  /*0920*/  @P2 LDG.E R19, desc[UR10][R10.64+0x8] ;  /* 0x0000080a0a132981 */ /* 0x000f28000c1e1900 */
[----:B------:R-:W4:Y:S04]  /*0930*/  @P2 LDG.E R14, desc[UR10][R8.64+0x8] ;  /* 0x0000080a080e2981 */ /* 0x000f28000c1e1900 */
[----:B------:R-:W5:Y:S04]  /*0940*/  @P3 LDG.E R21, desc[UR10][R10.64+0xc] ;  /* 0x00000c0a0a153981 */ /* 0x000f68000c1e1900 */
[----:B------:R-:W5:Y:S01]  /*0950*/  @P3 LDG.E R16, desc[UR10][R8.64+0xc] ;  /* 0x00000c0a08103981 */ /* 0x000f62000c1e1900 */
[----:B------:R-:W-:-:S02]  /*0960*/  VIADD R7, R7, 0x4 ;  /* 0x0000000407077836 */ /* 0x000fc40000000000 */
[----:B--2---:R-:W-:-:S04]  /*0970*/  @P1 FFMA R2, R15, R12, R2 ;  /* 0x0000000c0f021223 */ /* 0x004fc80000000002 */
[----:B---3--:R-:W-:-:S04]  /*0980*/  @P4 FFMA R2, R17, R6, R2 ;  /* 0x0000000611024223 */ /* 0x008fc80000000002 */
[----:B----4-:R-:W-:-:S04]  /*0990*/  @P2 FFMA R2, R19, R14, R2 ;  /* 0x0000000e13022223 */ /* 0x010fc80000000002 */
[----:B-----5:R-:W-:-:S07]  /*09a0*/  @P3 FFMA R2, R21, R16, R2 ;  /* 0x0000001015023223 */ /* 0x020fce0000000002 */
.L_x_4:
[----:B------:R-:W-:Y:S05]  /*09b0*/  BRA.U !UP2, `(.L_x_3) ;  /* 0x000000010abc7547 */ /* 0x000fea000b800000 */
[----:B------:R-:W0:Y:S01]  /*09c0*/  LDCU UR7, c[0x0][0x39c] ;  /* 0x00007380ff0777ac */ /* 0x000e220008000800 */
[----:B------:R-:W-:Y:S02]  /*09d0*/  UISETP.NE.AND UP2, UPT, UR9, 0x1, UPT ;  /* 0x000000010900788c */ /* 0x000fe4000bf45270 */
[----:B0-----:R-:W-:-:S07]  /*09e0*/  ULOP3.LUT UP3, URZ, UR7, 0x1, URZ, 0xc0, !UPT ;  /* 0x0000000107ff7892 */ /* 0x001fce000f86c0ff */
[----:B------:R-:W-:Y:S05]  /*09f0*/  BRA.U !UP2, `(.L_x_5) ;  /* 0x000000010a687547 */ /* 0x000fea000b800000 */
[----:B------:R-:W-:Y:S01]  /*0a00*/  IMAD.IADD R6, R4, 0x1, R7 ;  /* 0x0000000104067824 */ /* 0x000fe200078e0207 */
[----:B------:R-:W0:Y:S03]  /*0a10*/  LDC.64 R12, c[0x0][0x380] ;  /* 0x0000e000ff0c7b82 */ /* 0x000e260000000a00 */
[C---:B------:R-:W-:Y:S01]  /*0a20*/  VIADD R8, R6.reuse, 0x1 ;  /* 0x0000000106087836 */ /* 0x040fe20000000000 */
[----:B------:R-:W-:Y:S01]  /*0a30*/  ISETP.GE.AND P1, PT, R6, UR6, PT ;  /* 0x0000000606007c0c */ /* 0x000fe2000bf26270 */
[----:B------:R-:W-:-:S03]  /*0a40*/  IMAD R15, R5, UR6, R6 ;  /* 0x00000006050f7c24 */ /* 0x000fc6000f8e0206 */
[----:B------:R-:W-:Y:S02]  /*0a50*/  ISETP.GE.AND P2, PT, R8, UR6, PT ;  /* 0x0000000608007c0c */ /* 0x000fe4000bf46270 */
[----:B------:R-:W-:Y:S02]  /*0a60*/  ISETP.GT.AND P1, PT, R6, -0x1, !P1 ;  /* 0xffffffff0600780c */ /* 0x000fe40004f24270 */
[----:B------:R-:W-:Y:S02]  /*0a70*/  ISETP.GT.AND P2, PT, R8, -0x1, !P2 ;  /* 0xffffffff0800780c */ /* 0x000fe40005744270 */
[----:B------:R-:W-:Y:S02]  /*0a80*/  PLOP3.LUT P1, PT, P0, P1, PT, 0x80, 0x8 ;  /* 0x000000000008781c */ /* 0x000fe40000723070 */
[----:B------:R-:W-:Y:S01]  /*0a90*/  PLOP3.LUT P2, PT, P0, P2, PT, 0x80, 0x8 ;  /* 0x000000000008781c */ /* 0x000fe20000745070 */
[----:B0-----:R-:W-:-:S10]  /*0aa0*/  IMAD.WIDE R12, R15, 0x4, R12 ;  /* 0x000000040f0c7825 */ /* 0x001fd400078e020c */
[----:B------:R-:W0:Y:S01]  /*0ab0*/  @P1 LDC.64 R10, c[0x0][0x390] ;  /* 0x0000e400ff0a1b82 */ /* 0x000e220000000a00 */
[C---:B------:R-:W-:Y:S01]  /*0ac0*/  @P1 IADD3 R17, PT, PT, R7.reuse, UR12, RZ ;  /* 0x0000000c07111c10 */ /* 0x040fe2000fffe0ff */
[----:B------:R-:W2:Y:S01]  /*0ad0*/  @P1 LDG.E R15, desc[UR10][R12.64] ;  /* 0x0000000a0c0f1981 */ /* 0x000ea2000c1e1900 */
[----:B------:R-:W-:-:S05]  /*0ae0*/  @P2 IADD3 R6, P3, PT, R7, UR12, RZ ;  /* 0x0000000c07062c10 */ /* 0x000fca000ff7e0ff */
[----:B------:R-:W1:Y:S01]  /*0af0*/  @P2 LDC.64 R8, c[0x0][0x390] ;  /* 0x0000e400ff082b82 */ /* 0x000e620000000a00 */
[----:B------:R-:W-:Y:S02]  /*0b00*/  @P2 IMAD.X R14, RZ, RZ, RZ, P3 ;  /* 0x000000ffff0e2224 */ /* 0x000fe400018e06ff */
[----:B0-----:R-:W-:Y:S02]  /*0b10*/  @P1 IMAD.WIDE.U32 R10, R17, 0x4, R10 ;  /* 0x00000004110a1825 */ /* 0x001fe400078e000a */
[----:B------:R-:W3:Y:S04]  /*0b20*/  @P2 LDG.E R17, desc[UR10][R12.64+0x4] ;  /* 0x0000040a0c112981 */ /* 0x000ee8000c1e1900 */
[----:B------:R-:W2:Y:S01]  /*0b30*/  @P1 LDG.E R11, desc[UR10][R10.64] ;  /* 0x0000000a0a0b1981 */ /* 0x000ea2000c1e1900 */
[----:B-1----:R-:W-:-:S04]  /*0b40*/  @P2 LEA R8, P3, R6, R8, 0x2 ;  /* 0x0000000806082211 */ /* 0x002fc800078610ff */
[----:B------:R-:W-:-:S05]  /*0b50*/  @P2 LEA.HI.X R9, R6, R9, R14, 0x2, P3 ;  /* 0x0000000906092211 */ /* 0x000fca00018f140e */
[----:B------:R-:W3:Y:S01]  /*0b60*/  @P2 LDG.E R8, desc[UR10][R8.64+0x4] ;  /* 0x0000040a08082981 */ /* 0x000ee2000c1e1900 */
[----:B------:R-:W-:Y:S02]  /*0b70*/  VIADD R7, R7, 0x2 ;  /* 0x0000000207077836 */ /* 0x000fe40000000000 */
[----:B--2---:R-:W-:-:S04]  /*0b80*/  @P1 FFMA R2, R11, R15, R2 ;  /* 0x0000000f0b021223 */ /* 0x004fc80000000002 */
[----:B---3--:R-:W-:-:S07]  /*0b90*/  @P2 FFMA R2, R17, R8, R2 ;  /* 0x0000000811022223 */ /* 0x008fce0000000002 */
.L_x_5:
[----:B------:R-:W-:Y:S05]  /*0ba0*/  BRA.U !UP3, `(.L_x_3) ;  /* 0x000000010b407547 */ /* 0x000fea000b800000 */
[----:B------:R-:W-:Y:S01]  /*0bb0*/  IMAD.IADD R6, R4, 0x1, R7 ;  /* 0x0000000104067824 */ /* 0x000fe200078e0207 */
[----:B------:R-:W-:Y:S04]  /*0bc0*/  BSSY.RECONVERGENT B0, `(.L_x_3) ;  /* 0x000000e000007945 */ /* 0x000fe80003800200 */
[----:B------:R-:W-:-:S04]  /*0bd0*/  ISETP.GE.AND P1, PT, R6, UR6, PT ;  /* 0x0000000606007c0c */ /* 0x000fc8000bf26270 */
[----:B------:R-:W-:-:S04]  /*0be0*/  ISETP.GT.AND P1, PT, R6, -0x1, !P1 ;  /* 0xffffffff0600780c */ /* 0x000fc80004f24270 */
[----:B------:R-:W-:-:S13]  /*0bf0*/  PLOP3.LUT P1, PT, P0, P1, PT, 0x80, 0x8 ;  /* 0x000000000008781c */ /* 0x000fda0000723070 */
[----:B------:R-:W-:Y:S05]  /*0c00*/  @!P1 BRA `(.L_x_6) ;  /* 0x0000000000249947 */ /* 0x000fea0003800000 */
[----:B------:R-:W0:Y:S01]  /*0c10*/  LDC.64 R8, c[0x0][0x380] ;  /* 0x0000e000ff087b82 */ /* 0x000e220000000a00 */
[----:B------:R-:W-:Y:S02]  /*0c20*/  IMAD R5, R5, UR6, R6 ;  /* 0x0000000605057c24 */ /* 0x000fe4000f8e0206 */
[----:B------:R-:W-:-:S05]  /*0c30*/  VIADD R13, R7, UR12 ;  /* 0x0000000c070d7c36 */ /* 0x000fca0008000000 */
[----:B------:R-:W1:Y:S01]  /*0c40*/  LDC.64 R10, c[0x0][0x390] ;  /* 0x0000e400ff0a7b82 */ /* 0x000e620000000a00 */
[----:B0-----:R-:W-:-:S06]  /*0c50*/  IMAD.WIDE R6, R5, 0x4, R8 ;  /* 0x0000000405067825 */ /* 0x001fcc00078e0208 */
[----:B------:R-:W2:Y:S01]  /*0c60*/  LDG.E R7, desc[UR10][R6.64] ;  /* 0x0000000a06077981 */ /* 0x000ea2000c1e1900 */
[----:B-1----:R-:W-:-:S06]  /*0c70*/  IMAD.WIDE.U32 R8, R13, 0x4, R10 ;  /* 0x000000040d087825 */ /* 0x002fcc00078e000a */
[----:B------:R-:W2:Y:S02]  /*0c80*/  LDG.E R8, desc[UR10][R8.64] ;  /* 0x0000000a08087981 */ /* 0x000ea4000c1e1900 */
[----:B--2---:R-:W-:-:S07]  /*0c90*/  FFMA R2, R7, R8, R2 ;  /* 0x0000000807027223 */ /* 0x004fce0000000002 */
.L_x_6:
[----:B------:R-:W-:Y:S05]  /*0ca0*/  BSYNC.RECONVERGENT B0 ;  /* 0x0000000000007941 */ /* 0x000fea0003800200 */
.L_x_3:
[----:B------:R-:W-:Y:S05]  /*0cb0*/  BRA.U UP0, `(.L_x_7) ;  /* 0xfffffff500407547 */ /* 0x000fea000b83ffff */
.L_x_0:
[----:B------:R-:W0:Y:S01]  /*0cc0*/  LDC.64 R4, c[0x0][0x388] ;  /* 0x0000e200ff047b82 */ /* 0x000e220000000a00 */
[----:B------:R-:W-:-:S04]  /*0cd0*/  IMAD R3, R0, UR6, R3 ;  /* 0x0000000600037c24 */ /* 0x000fc8000f8e0203 */
[----:B0-----:R-:W-:-:S05]  /*0ce0*/  IMAD.WIDE R4, R3, 0x4, R4 ;  /* 0x0000000403047825 */ /* 0x001fca00078e0204 */
[----:B------:R-:W-:Y:S01]  /*0cf0*/  STG.E desc[UR10][R4.64], R2 ;  /* 0x0000000204007986 */ /* 0x000fe2000c10190a */
[----:B------:R-:W-:Y:S05]  /*0d00*/  EXIT ;  /* 0x000000000000794d */ /* 0x000fea0003800000 */
.L_x_8:
[----:B------:R-:W-:-:S00]  /*0d10*/  BRA `(.L_x_8) ;  /* 0xfffffffc00fc7947 */ /* 0x000fc0000383ffff */
[----:B------:R-:W-:-:S00]  /*0d20*/  NOP ;  /* 0x0000000000007918 */ /* 0x000fc00000000000 */
        /* <DEDUP_REMOVED lines=13> */
.L_x_9:


//--------------------- .nv.shared.reserved.0     --------------------------
	.section	.nv.shared.reserved.0,"aw",@nobits
	.weak		__nv_reservedSMEM_offset_0_alias
	.size		__nv_reservedSMEM_offset_0_alias, 0, 64
	.other		__nv_reservedSMEM_offset_0_alias,@"STO_CUDA_RESERVED_SHARED STV_DEFAULT"
__nv_reservedSMEM_offset_0_alias:
	.zero		0
	.zero		64


//--------------------- .nv.constant0._Z11convolutionPfS_S_ii --------------------------
	.section	.nv.constant0._Z11convolutionPfS_S_ii,"a",@progbits
	.sectionflags	@""
	.align	4
.nv.constant0._Z11convolutionPfS_S_ii:
	.zero		928


//--------------------- SYMBOLS --------------------------

	.type		.nv.reservedSmem.offset0,@object
	.size		.nv.reservedSmem.offset0,0x4
